	.headerflags	@"EF_CUDA_TEXMODE_UNIFIED EF_CUDA_64BIT_ADDRESS EF_CUDA_ACCELERATORS EF_CUDA_SM90 EF_CUDA_VIRTUAL_SM(EF_CUDA_SM90)"
	.elftype	@"ET_EXEC"


//--------------------- .nv.info                  --------------------------
	.section	.nv.info,"",@"SHT_CUDA_INFO"
	.align	4


	//----- nvinfo : EIATTR_REGCOUNT
	.align		4
        /*0000*/ 	.byte	0x04, 0x2f
        /*0002*/ 	.short	(.L_1 - .L_0)
	.align		4
.L_0:
        /*0004*/ 	.word	index@(triton_poi_fused_clone_5)
        /*0008*/ 	.word	0x0000000e


	//----- nvinfo : EIATTR_MIN_STACK_SIZE
	.align		4
.L_1:
        /*000c*/ 	.byte	0x04, 0x12
        /*000e*/ 	.short	(.L_3 - .L_2)
	.align		4
.L_2:
        /*0010*/ 	.word	index@(triton_poi_fused_clone_5)
        /*0014*/ 	.word	0x00000000


	//----- nvinfo : EIATTR_FRAME_SIZE
	.align		4
.L_3:
        /*0018*/ 	.byte	0x04, 0x11
        /*001a*/ 	.short	(.L_5 - .L_4)
	.align		4
.L_4:
        /*001c*/ 	.word	index@(triton_poi_fused_clone_5)
        /*0020*/ 	.word	0x00000000


	//----- nvinfo : EIATTR_MIN_STACK_SIZE
	.align		4
.L_5:
        /*0024*/ 	.byte	0x04, 0x12
        /*0026*/ 	.short	(.L_7 - .L_6)
	.align		4
.L_6:
        /*0028*/ 	.word	index@(triton_poi_fused_clone_5)
        /*002c*/ 	.word	0x00000000
.L_7:


//--------------------- .nv.info.triton_poi_fused_clone_5 --------------------------
	.section	.nv.info.triton_poi_fused_clone_5,"",@"SHT_CUDA_INFO"
	.sectionflags	@""
	.align	4


	//----- nvinfo : EIATTR_CUDA_API_VERSION
	.align		4
        /*0000*/ 	.byte	0x04, 0x37
        /*0002*/ 	.short	(.L_9 - .L_8)
.L_8:
        /*0004*/ 	.word	0x0000007c


	//----- nvinfo : EIATTR_KPARAM_INFO
	.align		4
.L_9:
        /*0008*/ 	.byte	0x04, 0x17
        /*000a*/ 	.short	(.L_11 - .L_10)
.L_10:
        /*000c*/ 	.word	0x00000000
        /*0010*/ 	.short	0x0003
        /*0012*/ 	.short	0x0018
        /*0014*/ 	.byte	0x00, 0xf0, 0x11, 0x00


	//----- nvinfo : EIATTR_KPARAM_INFO
	.align		4
.L_11:
        /*0018*/ 	.byte	0x04, 0x17
        /*001a*/ 	.short	(.L_13 - .L_12)
.L_12:
        /*001c*/ 	.word	0x00000000
        /*0020*/ 	.short	0x0002
        /*0022*/ 	.short	0x0010
        /*0024*/ 	.byte	0x00, 0xf4, 0x21, 0x00


	//----- nvinfo : EIATTR_KPARAM_INFO
	.align		4
.L_13:
        /*0028*/ 	.byte	0x04, 0x17
        /*002a*/ 	.short	(.L_15 - .L_14)
.L_14:
        /*002c*/ 	.word	0x00000000
        /*0030*/ 	.short	0x0001
        /*0032*/ 	.short	0x0008
        /*0034*/ 	.byte	0x00, 0xf4, 0x21, 0x00


	//----- nvinfo : EIATTR_KPARAM_INFO
	.align		4
.L_15:
        /*0038*/ 	.byte	0x04, 0x17
        /*003a*/ 	.short	(.L_17 - .L_16)
.L_16:
        /*003c*/ 	.word	0x00000000
        /*0040*/ 	.short	0x0000
        /*0042*/ 	.short	0x0000
        /*0044*/ 	.byte	0x00, 0xf4, 0x21, 0x00


	//----- nvinfo : EIATTR_SPARSE_MMA_MASK
	.align		4
.L_17:
        /*0048*/ 	.byte	0x03, 0x50
        /*004a*/ 	.short	0x0000


	//----- nvinfo : EIATTR_MAXREG_COUNT
	.align		4
        /*004c*/ 	.byte	0x03, 0x1b
        /*004e*/ 	.short	0x00ff


	//----- nvinfo : EIATTR_EXIT_INSTR_OFFSETS
	.align		4
        /*0050*/ 	.byte	0x04, 0x1c
        /*0052*/ 	.short	(.L_19 - .L_18)


	//   ....[0]....
.L_18:
        /*0054*/ 	.word	0x00000210


	//   ....[1]....
        /*0058*/ 	.word	0x00000230


	//----- nvinfo : EIATTR_REQNTID
	.align		4
.L_19:
        /*005c*/ 	.byte	0x04, 0x10
        /*005e*/ 	.short	(.L_21 - .L_20)
.L_20:
        /*0060*/ 	.word	0x00000080
        /*0064*/ 	.word	0x00000001
        /*0068*/ 	.word	0x00000001


	//----- nvinfo : EIATTR_CBANK_PARAM_SIZE
	.align		4
.L_21:
        /*006c*/ 	.byte	0x03, 0x19
        /*006e*/ 	.short	0x001c


	//----- nvinfo : EIATTR_PARAM_CBANK
	.align		4
        /*0070*/ 	.byte	0x04, 0x0a
        /*0072*/ 	.short	(.L_23 - .L_22)
	.align		4
.L_22:
        /*0074*/ 	.word	index@(.nv.constant0.triton_poi_fused_clone_5)
        /*0078*/ 	.short	0x0210
        /*007a*/ 	.short	0x001c


	//----- nvinfo : EIATTR_SW_WAR
	.align		4
.L_23:
        /*007c*/ 	.byte	0x04, 0x36
        /*007e*/ 	.short	(.L_25 - .L_24)
.L_24:
        /*0080*/ 	.word	0x00000008
.L_25:


//--------------------- .nv.callgraph             --------------------------
	.section	.nv.callgraph,"",@"SHT_CUDA_CALLGRAPH"
	.align	4
	.sectionentsize	8
	.align		4
        /*0000*/ 	.word	0x00000000
	.align		4
        /*0004*/ 	.word	0xffffffff
	.align		4
        /*0008*/ 	.word	0x00000000
	.align		4
        /*000c*/ 	.word	0xfffffffe
	.align		4
        /*0010*/ 	.word	0x00000000
	.align		4
        /*0014*/ 	.word	0xfffffffd
	.align		4
        /*0018*/ 	.word	0x00000000
	.align		4
        /*001c*/ 	.word	0xfffffffc


//--------------------- .text.triton_poi_fused_clone_5 --------------------------
	.section	.text.triton_poi_fused_clone_5,"ax",@progbits
	.align	128
        .global         triton_poi_fused_clone_5
        .type           triton_poi_fused_clone_5,@function
        .size           triton_poi_fused_clone_5,(.L_x_1 - triton_poi_fused_clone_5)
        .other          triton_poi_fused_clone_5,@"STO_CUDA_ENTRY STV_DEFAULT"
triton_poi_fused_clone_5:
.text.triton_poi_fused_clone_5:
[----:B------:R-:W0:Y:S02]  /*0000*/  LDC R1, c[0x0][0x28] ;  /* 0x00000a00ff017b82 */ /* 0x000e240000000800 */
[----:B------:R-:W1:Y:S01]  /*0010*/  S2R R0, SR_TID.X ;  /* 0x0000000000007919 */ /* 0x000e620000002100 */
[----:B------:R-:W2:Y:S01]  /*0020*/  LDC.64 R4, c[0x0][0x218] ;  /* 0x00008600ff047b82 */ /* 0x000ea20000000a00 */
[----:B------:R-:W-:Y:S01]  /*0030*/  ULDC.64 UR4, c[0x0][0x208] ;  /* 0x0000820000047ab9 */ /* 0x000fe20000000a00 */
[----:B------:R-:W3:Y:S01]  /*0040*/  S2R R3, SR_CTAID.X ;  /* 0x0000000000037919 */ /* 0x000ee20000002500 */
[----:B-1----:R-:W-:Y:S02]  /*0050*/  LOP3.LUT R0, R0, 0x7f, RZ, 0xc0, !PT ;  /* 0x0000007f00007812 */ /* 0x002fe400078ec0ff */
[----:B---3--:R-:W-:-:S03]  /*0060*/  SHF.R.S32.HI R8, RZ, 0x18, R3 ;  /* 0x00000018ff087819 */ /* 0x008fc60000011403 */
[----:B------:R-:W-:Y:S02]  /*0070*/  IMAD R9, R3, 0x80, R0 ;  /* 0x0000008003097824 */ /* 0x000fe400078e0200 */
[----:B------:R-:W1:Y:S01]  /*0080*/  LDC.64 R2, c[0x0][0x210] ;  /* 0x00008400ff027b82 */ /* 0x000e620000000a00 */
[----:B------:R-:W-:Y:S02]  /*0090*/  SGXT R8, R8, 0x1 ;  /* 0x000000010808781a */ /* 0x000fe40000000200 */
[----:B------:R-:W-:Y:S02]  /*00a0*/  SHF.R.S32.HI R0, RZ, 0x1f, R9 ;  /* 0x0000001fff007819 */ /* 0x000fe40000011409 */
[-C--:B------:R-:W-:Y:S02]  /*00b0*/  LEA.HI R8, R8, R9.reuse, RZ, 0x8 ;  /* 0x0000000908087211 */ /* 0x080fe400078f40ff */
[----:B------:R-:W-:Y:S02]  /*00c0*/  LEA.HI R0, R0, R9, RZ, 0x2 ;  /* 0x0000000900007211 */ /* 0x000fe400078f10ff */
[----:B------:R-:W-:-:S02]  /*00d0*/  SHF.R.S32.HI R11, RZ, 0x8, R8 ;  /* 0x00000008ff0b7819 */ /* 0x000fc40000011408 */
[--C-:B------:R-:W-:Y:S02]  /*00e0*/  SHF.R.S32.HI R6, RZ, 0x2, R0.reuse ;  /* 0x00000002ff067819 */ /* 0x100fe40000011400 */
[----:B------:R-:W-:Y:S02]  /*00f0*/  SHF.R.S32.HI R7, RZ, 0x1f, R0 ;  /* 0x0000001fff077819 */ /* 0x000fe40000011400 */
[----:B------:R-:W-:Y:S02]  /*0100*/  LOP3.LUT R0, R0, 0xfffffffc, RZ, 0xc0, !PT ;  /* 0xfffffffc00007812 */ /* 0x000fe400078ec0ff */
[----:B------:R-:W-:Y:S02]  /*0110*/  LEA.HI R7, R7, R6, RZ, 0x6 ;  /* 0x0000000607077211 */ /* 0x000fe400078f30ff */
[C---:B------:R-:W-:Y:S01]  /*0120*/  ISETP.GE.AND P0, PT, R9.reuse, 0x300, PT ;  /* 0x000003000900780c */ /* 0x040fe20003f06270 */
[----:B------:R-:W-:Y:S01]  /*0130*/  IMAD.IADD R0, R9, 0x1, -R0 ;  /* 0x0000000109007824 */ /* 0x000fe200078e0a00 */
[----:B------:R-:W-:-:S03]  /*0140*/  LOP3.LUT R7, R7, 0xffffffc0, RZ, 0xc0, !PT ;  /* 0xffffffc007077812 */ /* 0x000fc600078ec0ff */
[----:B------:R-:W-:Y:S02]  /*0150*/  IMAD R0, R11, 0x4, R0 ;  /* 0x000000040b007824 */ /* 0x000fe400078e0200 */
[----:B------:R-:W-:Y:S02]  /*0160*/  IMAD.IADD R7, R6, 0x1, -R7 ;  /* 0x0000000106077824 */ /* 0x000fe400078e0a07 */
[----:B--2---:R-:W-:-:S04]  /*0170*/  IMAD.WIDE R4, R0, 0x4, R4 ;  /* 0x0000000400047825 */ /* 0x004fc800078e0204 */
[----:B------:R-:W-:Y:S02]  /*0180*/  IMAD R7, R7, 0xc, R0 ;  /* 0x0000000c07077824 */ /* 0x000fe400078e0200 */
[----:B------:R-:W-:Y:S02]  /*0190*/  IMAD.MOV.U32 R11, RZ, RZ, RZ ;  /* 0x000000ffff0b7224 */ /* 0x000fe400078e00ff */
[----:B------:R-:W-:Y:S02]  /*01a0*/  IMAD.MOV.U32 R0, RZ, RZ, RZ ;  /* 0x000000ffff007224 */ /* 0x000fe400078e00ff */
[----:B-1----:R-:W-:Y:S02]  /*01b0*/  IMAD.WIDE R2, R7, 0x4, R2 ;  /* 0x0000000407027825 */ /* 0x002fe400078e0202 */
[----:B------:R-:W2:Y:S01]  /*01c0*/  @!P0 LDG.E.EL R11, desc[UR4][R4.64] ;  /* 0x00000004040b8981 */ /* 0x000ea2000c2e1900 */
[----:B------:R-:W1:Y:S03]  /*01d0*/  LDC.64 R6, c[0x0][0x220] ;  /* 0x00008800ff067b82 */ /* 0x000e660000000a00 */
[----:B------:R-:W2:Y:S01]  /*01e0*/  @!P0 LDG.E R0, desc[UR4][R2.64] ;  /* 0x0000000402008981 */ /* 0x000ea2000c1e1900 */
[----:B-1----:R-:W-:-:S04]  /*01f0*/  IMAD.WIDE R6, R9, 0x4, R6 ;  /* 0x0000000409067825 */ /* 0x002fc800078e0206 */
[----:B--2---:R-:W-:Y:S01]  /*0200*/  FADD R11, R11, R0 ;  /* 0x000000000b0b7221 */ /* 0x004fe20000000000 */
[----:B------:R-:W-:Y:S06]  /*0210*/  @P0 EXIT ;  /* 0x000000000000094d */ /* 0x000fec0003800000 */
[----:B------:R-:W-:Y:S01]  /*0220*/  STG.E desc[UR4][R6.64], R11 ;  /* 0x0000000b06007986 */ /* 0x000fe2000c101904 */
[----:B------:R-:W-:Y:S05]  /*0230*/  EXIT ;  /* 0x000000000000794d */ /* 0x000fea0003800000 */
.L_x_0:
[----:B------:R-:W-:-:S00]  /*0240*/  BRA `(.L_x_0) ;  /* 0xfffffffc00fc7947 */ /* 0x000fc0000383ffff */
[----:B------:R-:W-:-:S00]  /*0250*/  NOP ;  /* 0x0000000000007918 */ /* 0x000fc00000000000 */
        /* <DEDUP_REMOVED lines=10> */
.L_x_1:


//--------------------- .nv.constant0.triton_poi_fused_clone_5 --------------------------
	.section	.nv.constant0.triton_poi_fused_clone_5,"a",@progbits
	.sectionflags	@""
	.align	4
.nv.constant0.triton_poi_fused_clone_5:
	.zero		556
